//
// Generated by NVIDIA NVVM Compiler
//
// Compiler Build ID: CL-36424714
// Cuda compilation tools, release 13.0, V13.0.88
// Based on NVVM 20.0.0
//

.version 9.0
.target sm_100
.address_size 64

	// .globl	_Z7computePfS_S_

.visible .entry _Z7computePfS_S_(
	.param .u64 .ptr .align 1 _Z7computePfS_S__param_0,
	.param .u64 .ptr .align 1 _Z7computePfS_S__param_1,
	.param .u64 .ptr .align 1 _Z7computePfS_S__param_2
)
{
	.reg .pred 	%p<2>;
	.reg .b32 	%r<2>;
	.reg .b32 	%f<4>;
	.reg .b64 	%rd<11>;

	ld.param.u64 	%rd1, [_Z7computePfS_S__param_0];
	ld.param.u64 	%rd2, [_Z7computePfS_S__param_1];
	ld.param.u64 	%rd3, [_Z7computePfS_S__param_2];
	mov.u32 	%r1, %ctaid.x;
	setp.gt.u32 	%p1, %r1, 9999;
	@%p1 bra 	$L__BB0_2;
	cvta.to.global.u64 	%rd4, %rd2;
	cvta.to.global.u64 	%rd5, %rd1;
	cvta.to.global.u64 	%rd6, %rd3;
	mul.wide.u32 	%rd7, %r1, 4;
	add.s64 	%rd8, %rd4, %rd7;
	ld.global.f32 	%f1, [%rd8];
	add.s64 	%rd9, %rd5, %rd7;
	ld.global.f32 	%f2, [%rd9];
	div.rn.f32 	%f3, %f1, %f2;
	add.s64 	%rd10, %rd6, %rd7;
	st.global.f32 	[%rd10], %f3;
$L__BB0_2:
	ret;

}


// ===== COMPILED SASS (sm_100) =====

	.target	sm_100

	.elftype	@"ET_EXEC"


//--------------------- .note.nv.tkinfo           --------------------------
	.section	.note.nv.tkinfo,"",@"SHT_NOTE"
	.sectionflags	@"SHF_NOTE_NV_TKINFO"
	.tkinfo
        /*0018*/ 	.word	0x00000002
        /*0030*/ 	.string	""
        /*0030*/ 	.string	"ptxas"
        /*0030*/ 	.string	"Cuda compilation tools, release 13.0, V13.0.88"
        /*0030*/ 	.string	"Build cuda_13.0.r13.0/compiler.36424714_0"
        /*0030*/ 	.string	"-arch sm_100 -m 64 "



//--------------------- .note.nv.cuinfo           --------------------------
	.section	.note.nv.cuinfo,"",@"SHT_NOTE"
	.sectionflags	@"SHF_NOTE_NV_CUINFO"
        /*0018*/ 	.short	0x0002
        /*001a*/ 	.short	0x0064
        /*001c*/ 	.short	0x0082
	.zero		2


//--------------------- .nv.info                  --------------------------
	.section	.nv.info,"",@"SHT_CUDA_INFO"
	.align	4


	//----- nvinfo : EIATTR_REGCOUNT
	.align		4
        /*0000*/ 	.byte	0x04, 0x2f
        /*0002*/ 	.short	(.L_1 - .L_0)
	.align		4
.L_0:
        /*0004*/ 	.word	index@(_Z7computePfS_S_)
        /*0008*/ 	.word	0x00000010


	//----- nvinfo : EIATTR_FRAME_SIZE
	.align		4
.L_1:
        /*000c*/ 	.byte	0x04, 0x11
        /*000e*/ 	.short	(.L_3 - .L_2)
	.align		4
.L_2:
        /*0010*/ 	.word	index@($__internal_0_$__cuda_sm3x_div_rn_noftz_f32_slowpath)
        /*0014*/ 	.word	0x00000000


	//----- nvinfo : EIATTR_FRAME_SIZE
	.align		4
.L_3:
        /*0018*/ 	.byte	0x04, 0x11
        /*001a*/ 	.short	(.L_5 - .L_4)
	.align		4
.L_4:
        /*001c*/ 	.word	index@(_Z7computePfS_S_)
        /*0020*/ 	.word	0x00000000


	//----- nvinfo : EIATTR_MIN_STACK_SIZE
	.align		4
.L_5:
        /*0024*/ 	.byte	0x04, 0x12
        /*0026*/ 	.short	(.L_7 - .L_6)
	.align		4
.L_6:
        /*0028*/ 	.word	index@(_Z7computePfS_S_)
        /*002c*/ 	.word	0x00000000
.L_7:


//--------------------- .nv.compat                --------------------------
	.section	.nv.compat,"",@"SHT_CUDA_COMPAT_INFO"
	.align	4
        /*0000*/ 	.byte	0x02, 0x09, 0x00, 0x00, 0x02, 0x02, 0x01, 0x00, 0x02, 0x05, 0x05, 0x00, 0x03, 0x07, 0x01, 0x01
        /*0010*/ 	.byte	0x02, 0x03, 0x00, 0x00, 0x02, 0x06, 0x01, 0x00, 0x04, 0x0b, 0x08, 0x00, 0x01, 0x00, 0x00, 0x00
        /*0020*/ 	.byte	0x00, 0x00, 0x00, 0x00


//--------------------- .nv.info._Z7computePfS_S_ --------------------------
	.section	.nv.info._Z7computePfS_S_,"",@"SHT_CUDA_INFO"
	.sectionflags	@""
	.align	4


	//----- nvinfo : EIATTR_CUDA_API_VERSION
	.align		4
        /*0000*/ 	.byte	0x04, 0x37
        /*0002*/ 	.short	(.L_9 - .L_8)
.L_8:
        /*0004*/ 	.word	0x00000082


	//----- nvinfo : EIATTR_KPARAM_INFO
	.align		4
.L_9:
        /*0008*/ 	.byte	0x04, 0x17
        /*000a*/ 	.short	(.L_11 - .L_10)
.L_10:
        /*000c*/ 	.word	0x00000000
        /*0010*/ 	.short	0x0002
        /*0012*/ 	.short	0x0010
        /*0014*/ 	.byte	0x00, 0xf5, 0x21, 0x00


	//----- nvinfo : EIATTR_KPARAM_INFO
	.align		4
.L_11:
        /*0018*/ 	.byte	0x04, 0x17
        /*001a*/ 	.short	(.L_13 - .L_12)
.L_12:
        /*001c*/ 	.word	0x00000000
        /*0020*/ 	.short	0x0001
        /*0022*/ 	.short	0x0008
        /*0024*/ 	.byte	0x00, 0xf5, 0x21, 0x00


	//----- nvinfo : EIATTR_KPARAM_INFO
	.align		4
.L_13:
        /*0028*/ 	.byte	0x04, 0x17
        /*002a*/ 	.short	(.L_15 - .L_14)
.L_14:
        /*002c*/ 	.word	0x00000000
        /*0030*/ 	.short	0x0000
        /*0032*/ 	.short	0x0000
        /*0034*/ 	.byte	0x00, 0xf5, 0x21, 0x00


	//----- nvinfo : EIATTR_SPARSE_MMA_MASK
	.align		4
.L_15:
        /*0038*/ 	.byte	0x03, 0x50
        /*003a*/ 	.short	0x0000


	//----- nvinfo : EIATTR_MAXREG_COUNT
	.align		4
        /*003c*/ 	.byte	0x03, 0x1b
        /*003e*/ 	.short	0x00ff


	//----- nvinfo : EIATTR_MERCURY_ISA_VERSION
	.align		4
        /*0040*/ 	.byte	0x03, 0x5f
        /*0042*/ 	.short	0x0101


	//----- nvinfo : EIATTR_VRC_CTA_INIT_COUNT
	.align		4
        /*0044*/ 	.byte	0x02, 0x4a
	.zero		1
	.zero		1


	//----- nvinfo : EIATTR_EXIT_INSTR_OFFSETS
	.align		4
        /*0048*/ 	.byte	0x04, 0x1c
        /*004a*/ 	.short	(.L_17 - .L_16)


	//   ....[0]....
.L_16:
        /*004c*/ 	.word	0x00000030


	//   ....[1]....
        /*0050*/ 	.word	0x00000190


	//----- nvinfo : EIATTR_CRS_STACK_SIZE
	.align		4
.L_17:
        /*0054*/ 	.byte	0x04, 0x1e
        /*0056*/ 	.short	(.L_19 - .L_18)
.L_18:
        /*0058*/ 	.word	0x00000000


	//----- nvinfo : EIATTR_CBANK_PARAM_SIZE
	.align		4
.L_19:
        /*005c*/ 	.byte	0x03, 0x19
        /*005e*/ 	.short	0x0018


	//----- nvinfo : EIATTR_PARAM_CBANK
	.align		4
        /*0060*/ 	.byte	0x04, 0x0a
        /*0062*/ 	.short	(.L_21 - .L_20)
	.align		4
.L_20:
        /*0064*/ 	.word	index@(.nv.constant0._Z7computePfS_S_)
        /*0068*/ 	.short	0x0380
        /*006a*/ 	.short	0x0018


	//----- nvinfo : EIATTR_SW_WAR
	.align		4
.L_21:
        /*006c*/ 	.byte	0x04, 0x36
        /*006e*/ 	.short	(.L_23 - .L_22)
.L_22:
        /*0070*/ 	.word	0x00000008
.L_23:


//--------------------- .nv.callgraph             --------------------------
	.section	.nv.callgraph,"",@"SHT_CUDA_CALLGRAPH"
	.align	4
	.sectionentsize	8
	.align		4
        /*0000*/ 	.word	0x00000000
	.align		4
        /*0004*/ 	.word	0xffffffff
	.align		4
        /*0008*/ 	.word	0x00000000
	.align		4
        /*000c*/ 	.word	0xfffffffe
	.align		4
        /*0010*/ 	.word	0x00000000
	.align		4
        /*0014*/ 	.word	0xfffffffd
	.align		4
        /*0018*/ 	.word	0x00000000
	.align		4
        /*001c*/ 	.word	0xfffffffc


//--------------------- .text._Z7computePfS_S_    --------------------------
	.section	.text._Z7computePfS_S_,"ax",@progbits
	.align	128
        .global         _Z7computePfS_S_
        .type           _Z7computePfS_S_,@function
        .size           _Z7computePfS_S_,(.L_x_10 - _Z7computePfS_S_)
        .other          _Z7computePfS_S_,@"STO_CUDA_ENTRY STV_DEFAULT"
_Z7computePfS_S_:
.text._Z7computePfS_S_:
[----:B------:R-:W-:Y:S01]  /*0000*/  LDC R1, c[0x0][0x37c] ;  /* 0x0000df00ff017b82 */ /* 0x000fe20000000800 */
[----:B------:R-:W0:Y:S02]  /*0010*/  S2R R2, SR_CTAID.X ;  /* 0x0000000000027919 */ /* 0x000e240000002500 */
[----:B0-----:R-:W-:-:S13]  /*0020*/  ISETP.GT.U32.AND P0, PT, R2, 0x270f, PT ;  /* 0x0000270f0200780c */ /* 0x001fda0003f04070 */
[----:B------:R-:W-:Y:S05]  /*0030*/  @P0 EXIT ;  /* 0x000000000000094d */ /* 0x000fea0003800000 */
[----:B------:R-:W0:Y:S01]  /*0040*/  LDC.64 R6, c[0x0][0x380] ;  /* 0x0000e000ff067b82 */ /* 0x000e220000000a00 */
[----:B------:R-:W1:Y:S07]  /*0050*/  LDCU.64 UR4, c[0x0][0x358] ;  /* 0x00006b00ff0477ac */ /* 0x000e6e0008000a00 */
[----:B------:R-:W2:Y:S01]  /*0060*/  LDC.64 R4, c[0x0][0x388] ;  /* 0x0000e200ff047b82 */ /* 0x000ea20000000a00 */
[----:B0-----:R-:W-:-:S05]  /*0070*/  IMAD.WIDE.U32 R6, R2, 0x4, R6 ;  /* 0x0000000402067825 */ /* 0x001fca00078e0006 */
[----:B-1----:R-:W3:Y:S01]  /*0080*/  LDG.E R3, desc[UR4][R6.64] ;  /* 0x0000000406037981 */ /* 0x002ee2000c1e1900 */
[----:B--2---:R-:W-:-:S05]  /*0090*/  IMAD.WIDE.U32 R4, R2, 0x4, R4 ;  /* 0x0000000402047825 */ /* 0x004fca00078e0004 */
[----:B------:R-:W2:Y:S01]  /*00a0*/  LDG.E R0, desc[UR4][R4.64] ;  /* 0x0000000404007981 */ /* 0x000ea2000c1e1900 */
[----:B---3--:R-:W0:Y:S08]  /*00b0*/  MUFU.RCP R8, R3 ;  /* 0x0000000300087308 */ /* 0x008e300000001000 */
[----:B--2---:R-:W1:Y:S01]  /*00c0*/  FCHK P0, R0, R3 ;  /* 0x0000000300007302 */ /* 0x004e620000000000 */
[----:B0-----:R-:W-:-:S04]  /*00d0*/  FFMA R9, -R3, R8, 1 ;  /* 0x3f80000003097423 */ /* 0x001fc80000000108 */
[----:B------:R-:W-:-:S04]  /*00e0*/  FFMA R9, R8, R9, R8 ;  /* 0x0000000908097223 */ /* 0x000fc80000000008 */
[----:B------:R-:W-:-:S04]  /*00f0*/  FFMA R8, R0, R9, RZ ;  /* 0x0000000900087223 */ /* 0x000fc800000000ff */
[----:B------:R-:W-:-:S04]  /*0100*/  FFMA R10, -R3, R8, R0 ;  /* 0x00000008030a7223 */ /* 0x000fc80000000100 */
[----:B------:R-:W-:Y:S01]  /*0110*/  FFMA R9, R9, R10, R8 ;  /* 0x0000000a09097223 */ /* 0x000fe20000000008 */
[----:B-1----:R-:W-:Y:S06]  /*0120*/  @!P0 BRA `(.L_x_0) ;  /* 0x00000000000c8947 */ /* 0x002fec0003800000 */
[----:B------:R-:W-:-:S07]  /*0130*/  MOV R4, 0x150 ;  /* 0x0000015000047802 */ /* 0x000fce0000000f00 */
[----:B------:R-:W-:Y:S05]  /*0140*/  CALL.REL.NOINC `($__internal_0_$__cuda_sm3x_div_rn_noftz_f32_slowpath) ;  /* 0x0000000000147944 */ /* 0x000fea0003c00000 */
[----:B------:R-:W-:-:S07]  /*0150*/  IMAD.MOV.U32 R9, RZ, RZ, R0 ;  /* 0x000000ffff097224 */ /* 0x000fce00078e0000 */
.L_x_0:
[----:B------:R-:W0:Y:S02]  /*0160*/  LDC.64 R4, c[0x0][0x390] ;  /* 0x0000e400ff047b82 */ /* 0x000e240000000a00 */
[----:B0-----:R-:W-:-:S05]  /*0170*/  IMAD.WIDE.U32 R2, R2, 0x4, R4 ;  /* 0x0000000402027825 */ /* 0x001fca00078e0004 */
[----:B------:R-:W-:Y:S01]  /*0180*/  STG.E desc[UR4][R2.64], R9 ;  /* 0x0000000902007986 */ /* 0x000fe2000c101904 */
[----:B------:R-:W-:Y:S05]  /*0190*/  EXIT ;  /* 0x000000000000794d */ /* 0x000fea0003800000 */
        .weak           $__internal_0_$__cuda_sm3x_div_rn_noftz_f32_slowpath
        .type           $__internal_0_$__cuda_sm3x_div_rn_noftz_f32_slowpath,@function
        .size           $__internal_0_$__cuda_sm3x_div_rn_noftz_f32_slowpath,(.L_x_10 - $__internal_0_$__cuda_sm3x_div_rn_noftz_f32_slowpath)
$__internal_0_$__cuda_sm3x_div_rn_noftz_f32_slowpath:
[--C-:B------:R-:W-:Y:S01]  /*01a0*/  SHF.R.U32.HI R6, RZ, 0x17, R3.reuse ;  /* 0x00000017ff067819 */ /* 0x100fe20000011603 */
[--C-:B------:R-:W-:Y:S01]  /*01b0*/  IMAD.MOV.U32 R7, RZ, RZ, R0.reuse ;  /* 0x000000ffff077224 */ /* 0x100fe200078e0000 */
[----:B------:R-:W-:Y:S01]  /*01c0*/  SHF.R.U32.HI R5, RZ, 0x17, R0 ;  /* 0x00000017ff057819 */ /* 0x000fe20000011600 */
[----:B------:R-:W-:Y:S01]  /*01d0*/  IMAD.MOV.U32 R8, RZ, RZ, R3 ;  /* 0x000000ffff087224 */ /* 0x000fe200078e0003 */
[----:B------:R-:W-:Y:S02]  /*01e0*/  LOP3.LUT R6, R6, 0xff, RZ, 0xc0, !PT ;  /* 0x000000ff06067812 */ /* 0x000fe400078ec0ff */
[----:B------:R-:W-:-:S03]  /*01f0*/  LOP3.LUT R5, R5, 0xff, RZ, 0xc0, !PT ;  /* 0x000000ff05057812 */ /* 0x000fc600078ec0ff */
[----:B------:R-:W-:Y:S02]  /*0200*/  VIADD R11, R6, 0xffffffff ;  /* 0xffffffff060b7836 */ /* 0x000fe40000000000 */
[----:B------:R-:W-:-:S03]  /*0210*/  VIADD R10, R5, 0xffffffff ;  /* 0xffffffff050a7836 */ /* 0x000fc60000000000 */
[----:B------:R-:W-:-:S04]  /*0220*/  ISETP.GT.U32.AND P0, PT, R11, 0xfd, PT ;  /* 0x000000fd0b00780c */ /* 0x000fc80003f04070 */
[----:B------:R-:W-:-:S13]  /*0230*/  ISETP.GT.U32.OR P0, PT, R10, 0xfd, P0 ;  /* 0x000000fd0a00780c */ /* 0x000fda0000704470 */
[----:B------:R-:W-:Y:S01]  /*0240*/  @!P0 IMAD.MOV.U32 R9, RZ, RZ, RZ ;  /* 0x000000ffff098224 */ /* 0x000fe200078e00ff */
[----:B------:R-:W-:Y:S06]  /*0250*/  @!P0 BRA `(.L_x_1) ;  /* 0x00000000005c8947 */ /* 0x000fec0003800000 */
[----:B------:R-:W-:Y:S02]  /*0260*/  FSETP.GTU.FTZ.AND P0, PT, |R0|, +INF , PT ;  /* 0x7f8000000000780b */ /* 0x000fe40003f1c200 */
[----:B------:R-:W-:-:S04]  /*0270*/  FSETP.GTU.FTZ.AND P1, PT, |R3|, +INF , PT ;  /* 0x7f8000000300780b */ /* 0x000fc80003f3c200 */
[----:B------:R-:W-:-:S13]  /*0280*/  PLOP3.LUT P0, PT, P0, P1, PT, 0xf8, 0x8f ;  /* 0x00000000008f781c */ /* 0x000fda0000703f70 */
[----:B------:R-:W-:Y:S05]  /*0290*/  @P0 BRA `(.L_x_2) ;  /* 0x0000000400440947 */ /* 0x000fea0003800000 */
[----:B------:R-:W-:-:S13]  /*02a0*/  LOP3.LUT P0, RZ, R8, 0x7fffffff, R7, 0xc8, !PT ;  /* 0x7fffffff08ff7812 */ /* 0x000fda000780c807 */
[----:B------:R-:W-:Y:S05]  /*02b0*/  @!P0 BRA `(.L_x_3) ;  /* 0x0000000400348947 */ /* 0x000fea0003800000 */
[C---:B------:R-:W-:Y:S02]  /*02c0*/  FSETP.NEU.FTZ.AND P2, PT, |R0|.reuse, +INF , PT ;  /* 0x7f8000000000780b */ /* 0x040fe40003f5d200 */
[----:B------:R-:W-:Y:S02]  /*02d0*/  FSETP.NEU.FTZ.AND P1, PT, |R3|, +INF , PT ;  /* 0x7f8000000300780b */ /* 0x000fe40003f3d200 */
[----:B------:R-:W-:-:S11]  /*02e0*/  FSETP.NEU.FTZ.AND P0, PT, |R0|, +INF , PT ;  /* 0x7f8000000000780b */ /* 0x000fd60003f1d200 */
[----:B------:R-:W-:Y:S05]  /*02f0*/  @!P1 BRA !P2, `(.L_x_3) ;  /* 0x0000000400249947 */ /* 0x000fea0005000000 */
[----:B------:R-:W-:-:S04]  /*0300*/  LOP3.LUT P2, RZ, R7, 0x7fffffff, RZ, 0xc0, !PT ;  /* 0x7fffffff07ff7812 */ /* 0x000fc8000784c0ff */
[----:B------:R-:W-:-:S13]  /*0310*/  PLOP3.LUT P1, PT, P1, P2, PT, 0x2f, 0xf2 ;  /* 0x0000000000f2781c */ /* 0x000fda0000f24577 */
[----:B------:R-:W-:Y:S05]  /*0320*/  @P1 BRA `(.L_x_4) ;  /* 0x0000000400101947 */ /* 0x000fea0003800000 */
[----:B------:R-:W-:-:S04]  /*0330*/  LOP3.LUT P1, RZ, R8, 0x7fffffff, RZ, 0xc0, !PT ;  /* 0x7fffffff08ff7812 */ /* 0x000fc8000782c0ff */
[----:B------:R-:W-:-:S13]  /*0340*/  PLOP3.LUT P0, PT, P0, P1, PT, 0x2f, 0xf2 ;  /* 0x0000000000f2781c */ /* 0x000fda0000702577 */
[----:B------:R-:W-:Y:S05]  /*0350*/  @P0 BRA `(.L_x_5) ;  /* 0x0000000000f80947 */ /* 0x000fea0003800000 */
[----:B------:R-:W-:Y:S02]  /*0360*/  ISETP.GE.AND P0, PT, R10, RZ, PT ;  /* 0x000000ff0a00720c */ /* 0x000fe40003f06270 */
[----:B------:R-:W-:-:S11]  /*0370*/  ISETP.GE.AND P1, PT, R11, RZ, PT ;  /* 0x000000ff0b00720c */ /* 0x000fd60003f26270 */
[----:B------:R-:W-:Y:S02]  /*0380*/  @P0 IMAD.MOV.U32 R9, RZ, RZ, RZ ;  /* 0x000000ffff090224 */ /* 0x000fe400078e00ff */
[----:B------:R-:W-:Y:S01]  /*0390*/  @!P0 FFMA R7, R0, 1.84467440737095516160e+19, RZ ;  /* 0x5f80000000078823 */ /* 0x000fe200000000ff */
[----:B------:R-:W-:Y:S02]  /*03a0*/  @!P0 IMAD.MOV.U32 R9, RZ, RZ, -0x40 ;  /* 0xffffffc0ff098424 */ /* 0x000fe400078e00ff */
[----:B------:R-:W-:Y:S02]  /*03b0*/  @!P1 FFMA R8, R3, 1.84467440737095516160e+19, RZ ;  /* 0x5f80000003089823 */ /* 0x000fe400000000ff */
[----:B------:R-:W-:-:S07]  /*03c0*/  @!P1 VIADD R9, R9, 0x40 ;  /* 0x0000004009099836 */ /* 0x000fce0000000000 */
.L_x_1:
[----:B------:R-:W-:Y:S01]  /*03d0*/  LEA R3, R6, 0xc0800000, 0x17 ;  /* 0xc080000006037811 */ /* 0x000fe200078eb8ff */
[----:B------:R-:W-:-:S04]  /*03e0*/  VIADD R5, R5, 0xffffff81 ;  /* 0xffffff8105057836 */ /* 0x000fc80000000000 */
[----:B------:R-:W-:Y:S01]  /*03f0*/  IMAD.IADD R3, R8, 0x1, -R3 ;  /* 0x0000000108037824 */ /* 0x000fe200078e0a03 */
[C---:B------:R-:W-:Y:S01]  /*0400*/  IADD3 R6, PT, PT, R5.reuse, 0x7f, -R6 ;  /* 0x0000007f05067810 */ /* 0x040fe20007ffe806 */
[----:B------:R-:W-:Y:S02]  /*0410*/  IMAD R0, R5, -0x800000, R7 ;  /* 0xff80000005007824 */ /* 0x000fe400078e0207 */
[----:B------:R-:W0:Y:S01]  /*0420*/  MUFU.RCP R8, R3 ;  /* 0x0000000300087308 */ /* 0x000e220000001000 */
[----:B------:R-:W-:Y:S01]  /*0430*/  FADD.FTZ R11, -R3, -RZ ;  /* 0x800000ff030b7221 */ /* 0x000fe20000010100 */
[----:B------:R-:W-:-:S03]  /*0440*/  IMAD.IADD R6, R6, 0x1, R9 ;  /* 0x0000000106067824 */ /* 0x000fc600078e0209 */
[----:B0-----:R-:W-:-:S04]  /*0450*/  FFMA R13, R8, R11, 1 ;  /* 0x3f800000080d7423 */ /* 0x001fc8000000000b */
[----:B------:R-:W-:-:S04]  /*0460*/  FFMA R10, R8, R13, R8 ;  /* 0x0000000d080a7223 */ /* 0x000fc80000000008 */
[----:B------:R-:W-:-:S04]  /*0470*/  FFMA R7, R0, R10, RZ ;  /* 0x0000000a00077223 */ /* 0x000fc800000000ff */
[----:B------:R-:W-:-:S04]  /*0480*/  FFMA R8, R11, R7, R0 ;  /* 0x000000070b087223 */ /* 0x000fc80000000000 */
[----:B------:R-:W-:-:S04]  /*0490*/  FFMA R7, R10, R8, R7 ;  /* 0x000000080a077223 */ /* 0x000fc80000000007 */
[----:B------:R-:W-:-:S04]  /*04a0*/  FFMA R8, R11, R7, R0 ;  /* 0x000000070b087223 */ /* 0x000fc80000000000 */
[----:B------:R-:W-:-:S05]  /*04b0*/  FFMA R0, R10, R8, R7 ;  /* 0x000000080a007223 */ /* 0x000fca0000000007 */
[----:B------:R-:W-:-:S04]  /*04c0*/  SHF.R.U32.HI R3, RZ, 0x17, R0 ;  /* 0x00000017ff037819 */ /* 0x000fc80000011600 */
[----:B------:R-:W-:-:S05]  /*04d0*/  LOP3.LUT R3, R3, 0xff, RZ, 0xc0, !PT ;  /* 0x000000ff03037812 */ /* 0x000fca00078ec0ff */
[----:B------:R-:W-:-:S04]  /*04e0*/  IMAD.IADD R9, R3, 0x1, R6 ;  /* 0x0000000103097824 */ /* 0x000fc800078e0206 */
[----:B------:R-:W-:-:S05]  /*04f0*/  VIADD R3, R9, 0xffffffff ;  /* 0xffffffff09037836 */ /* 0x000fca0000000000 */
[----:B------:R-:W-:-:S13]  /*0500*/  ISETP.GE.U32.AND P0, PT, R3, 0xfe, PT ;  /* 0x000000fe0300780c */ /* 0x000fda0003f06070 */
[----:B------:R-:W-:Y:S05]  /*0510*/  @!P0 BRA `(.L_x_6) ;  /* 0x0000000000808947 */ /* 0x000fea0003800000 */
[----:B------:R-:W-:-:S13]  /*0520*/  ISETP.GT.AND P0, PT, R9, 0xfe, PT ;  /* 0x000000fe0900780c */ /* 0x000fda0003f04270 */
[----:B------:R-:W-:Y:S05]  /*0530*/  @P0 BRA `(.L_x_7) ;  /* 0x00000000006c0947 */ /* 0x000fea0003800000 */
[----:B------:R-:W-:-:S13]  /*0540*/  ISETP.GE.AND P0, PT, R9, 0x1, PT ;  /* 0x000000010900780c */ /* 0x000fda0003f06270 */
[----:B------:R-:W-:Y:S05]  /*0550*/  @P0 BRA `(.L_x_8) ;  /* 0x0000000000980947 */ /* 0x000fea0003800000 */
[----:B------:R-:W-:Y:S02]  /*0560*/  ISETP.GE.AND P0, PT, R9, -0x18, PT ;  /* 0xffffffe80900780c */ /* 0x000fe40003f06270 */
[----:B------:R-:W-:-:S11]  /*0570*/  LOP3.LUT R0, R0, 0x80000000, RZ, 0xc0, !PT ;  /* 0x8000000000007812 */ /* 0x000fd600078ec0ff */
[----:B------:R-:W-:Y:S05]  /*0580*/  @!P0 BRA `(.L_x_8) ;  /* 0x00000000008c8947 */ /* 0x000fea0003800000 */
[CCC-:B------:R-:W-:Y:S01]  /*0590*/  FFMA.RZ R3, R10.reuse, R8.reuse, R7.reuse ;  /* 0x000000080a037223 */ /* 0x1c0fe2000000c007 */
[CCC-:B------:R-:W-:Y:S01]  /*05a0*/  FFMA.RM R6, R10.reuse, R8.reuse, R7.reuse ;  /* 0x000000080a067223 */ /* 0x1c0fe20000004007 */
[C---:B------:R-:W-:Y:S02]  /*05b0*/  ISETP.NE.AND P2, PT, R9.reuse, RZ, PT ;  /* 0x000000ff0900720c */ /* 0x040fe40003f45270 */
[----:B------:R-:W-:Y:S02]  /*05c0*/  ISETP.NE.AND P1, PT, R9, RZ, PT ;  /* 0x000000ff0900720c */ /* 0x000fe40003f25270 */
[----:B------:R-:W-:Y:S01]  /*05d0*/  LOP3.LUT R5, R3, 0x7fffff, RZ, 0xc0, !PT ;  /* 0x007fffff03057812 */ /* 0x000fe200078ec0ff */
[----:B------:R-:W-:Y:S01]  /*05e0*/  FFMA.RP R3, R10, R8, R7 ;  /* 0x000000080a037223 */ /* 0x000fe20000008007 */
[----:B------:R-:W-:Y:S02]  /*05f0*/  VIADD R8, R9, 0x20 ;  /* 0x0000002009087836 */ /* 0x000fe40000000000 */
[----:B------:R-:W-:Y:S01]  /*0600*/  LOP3.LUT R5, R5, 0x800000, RZ, 0xfc, !PT ;  /* 0x0080000005057812 */ /* 0x000fe200078efcff */
[----:B------:R-:W-:Y:S01]  /*0610*/  IMAD.MOV R7, RZ, RZ, -R9 ;  /* 0x000000ffff077224 */ /* 0x000fe200078e0a09 */
[----:B------:R-:W-:-:S02]  /*0620*/  FSETP.NEU.FTZ.AND P0, PT, R3, R6, PT ;  /* 0x000000060300720b */ /* 0x000fc40003f1d000 */
[----:B------:R-:W-:Y:S02]  /*0630*/  SHF.L.U32 R8, R5, R8, RZ ;  /* 0x0000000805087219 */ /* 0x000fe400000006ff */
[----:B------:R-:W-:Y:S02]  /*0640*/  SEL R6, R7, RZ, P2 ;  /* 0x000000ff07067207 */ /* 0x000fe40001000000 */
[----:B------:R-:W-:Y:S02]  /*0650*/  ISETP.NE.AND P1, PT, R8, RZ, P1 ;  /* 0x000000ff0800720c */ /* 0x000fe40000f25270 */
[----:B------:R-:W-:Y:S02]  /*0660*/  SHF.R.U32.HI R6, RZ, R6, R5 ;  /* 0x00000006ff067219 */ /* 0x000fe40000011605 */
[----:B------:R-:W-:Y:S02]  /*0670*/  PLOP3.LUT P0, PT, P0, P1, PT, 0xf8, 0x8f ;  /* 0x00000000008f781c */ /* 0x000fe40000703f70 */
[----:B------:R-:W-:-:S02]  /*0680*/  SHF.R.U32.HI R8, RZ, 0x1, R6 ;  /* 0x00000001ff087819 */ /* 0x000fc40000011606 */
[----:B------:R-:W-:-:S04]  /*0690*/  SEL R3, RZ, 0x1, !P0 ;  /* 0x00000001ff037807 */ /* 0x000fc80004000000 */
[----:B------:R-:W-:-:S04]  /*06a0*/  LOP3.LUT R3, R3, 0x1, R8, 0xf8, !PT ;  /* 0x0000000103037812 */ /* 0x000fc800078ef808 */
[----:B------:R-:W-:-:S05]  /*06b0*/  LOP3.LUT R3, R3, R6, RZ, 0xc0, !PT ;  /* 0x0000000603037212 */ /* 0x000fca00078ec0ff */
[----:B------:R-:W-:-:S05]  /*06c0*/  IMAD.IADD R3, R8, 0x1, R3 ;  /* 0x0000000108037824 */ /* 0x000fca00078e0203 */
[----:B------:R-:W-:Y:S01]  /*06d0*/  LOP3.LUT R0, R3, R0, RZ, 0xfc, !PT ;  /* 0x0000000003007212 */ /* 0x000fe200078efcff */
[----:B------:R-:W-:Y:S06]  /*06e0*/  BRA `(.L_x_8) ;  /* 0x0000000000347947 */ /* 0x000fec0003800000 */
.L_x_7:
[----:B------:R-:W-:-:S04]  /*06f0*/  LOP3.LUT R0, R0, 0x80000000, RZ, 0xc0, !PT ;  /* 0x8000000000007812 */ /* 0x000fc800078ec0ff */
[----:B------:R-:W-:Y:S01]  /*0700*/  LOP3.LUT R0, R0, 0x7f800000, RZ, 0xfc, !PT ;  /* 0x7f80000000007812 */ /* 0x000fe200078efcff */
[----:B------:R-:W-:Y:S06]  /*0710*/  BRA `(.L_x_8) ;  /* 0x0000000000287947 */ /* 0x000fec0003800000 */
.L_x_6:
[----:B------:R-:W-:Y:S01]  /*0720*/  IMAD R0, R6, 0x800000, R0 ;  /* 0x0080000006007824 */ /* 0x000fe200078e0200 */
[----:B------:R-:W-:Y:S06]  /*0730*/  BRA `(.L_x_8) ;  /* 0x0000000000207947 */ /* 0x000fec0003800000 */
.L_x_5:
[----:B------:R-:W-:-:S04]  /*0740*/  LOP3.LUT R0, R8, 0x80000000, R7, 0x48, !PT ;  /* 0x8000000008007812 */ /* 0x000fc800078e4807 */
[----:B------:R-:W-:Y:S01]  /*0750*/  LOP3.LUT R0, R0, 0x7f800000, RZ, 0xfc, !PT ;  /* 0x7f80000000007812 */ /* 0x000fe200078efcff */
[----:B------:R-:W-:Y:S06]  /*0760*/  BRA `(.L_x_8) ;  /* 0x0000000000147947 */ /* 0x000fec0003800000 */
.L_x_4:
[----:B------:R-:W-:Y:S01]  /*0770*/  LOP3.LUT R0, R8, 0x80000000, R7, 0x48, !PT ;  /* 0x8000000008007812 */ /* 0x000fe200078e4807 */
[----:B------:R-:W-:Y:S06]  /*0780*/  BRA `(.L_x_8) ;  /* 0x00000000000c7947 */ /* 0x000fec0003800000 */
.L_x_3:
[----:B------:R-:W0:Y:S01]  /*0790*/  MUFU.RSQ R0, -QNAN ;  /* 0xffc0000000007908 */ /* 0x000e220000001400 */
[----:B------:R-:W-:Y:S05]  /*07a0*/  BRA `(.L_x_8) ;  /* 0x0000000000047947 */ /* 0x000fea0003800000 */
.L_x_2:
[----:B------:R-:W-:-:S07]  /*07b0*/  FADD.FTZ R0, R0, R3 ;  /* 0x0000000300007221 */ /* 0x000fce0000010000 */
.L_x_8:
[----:B------:R-:W-:-:S04]  /*07c0*/  IMAD.MOV.U32 R5, RZ, RZ, 0x0 ;  /* 0x00000000ff057424 */ /* 0x000fc800078e00ff */
[----:B0-----:R-:W-:Y:S05]  /*07d0*/  RET.REL.NODEC R4 `(_Z7computePfS_S_) ;  /* 0xfffffff804087950 */ /* 0x001fea0003c3ffff */
.L_x_9:
[----:B------:R-:W-:-:S00]  /*07e0*/  BRA `(.L_x_9) ;  /* 0xfffffffc00fc7947 */ /* 0x000fc0000383ffff */
[----:B------:R-:W-:-:S00]  /*07f0*/  NOP ;  /* 0x0000000000007918 */ /* 0x000fc00000000000 */
        /* <DEDUP_REMOVED lines=8> */
.L_x_10:


//--------------------- .nv.shared.reserved.0     --------------------------
	.section	.nv.shared.reserved.0,"aw",@nobits
	.weak		__nv_reservedSMEM_offset_0_alias
	.size		__nv_reservedSMEM_offset_0_alias, 0, 64
	.other		__nv_reservedSMEM_offset_0_alias,@"STO_CUDA_RESERVED_SHARED STV_DEFAULT"
__nv_reservedSMEM_offset_0_alias:
	.zero		0
	.zero		64


//--------------------- .nv.constant0._Z7computePfS_S_ --------------------------
	.section	.nv.constant0._Z7computePfS_S_,"a",@progbits
	.sectionflags	@""
	.align	4
.nv.constant0._Z7computePfS_S_:
	.zero		920


//--------------------- SYMBOLS --------------------------

	.type		.nv.reservedSmem.offset0,@object
	.size		.nv.reservedSmem.offset0,0x4
